	.headerflags	@"EF_CUDA_TEXMODE_UNIFIED EF_CUDA_64BIT_ADDRESS EF_CUDA_ACCELERATORS EF_CUDA_SM90 EF_CUDA_VIRTUAL_SM(EF_CUDA_SM90)"
	.elftype	@"ET_EXEC"


//--------------------- .nv.info                  --------------------------
	.section	.nv.info,"",@"SHT_CUDA_INFO"
	.align	4


	//----- nvinfo : EIATTR_REGCOUNT
	.align		4
        /*0000*/ 	.byte	0x04, 0x2f
        /*0002*/ 	.short	(.L_1 - .L_0)
	.align		4
.L_0:
        /*0004*/ 	.word	index@(triton_poi_fused_convolution_div_max_pool2d_with_indices_relu_sub_31)
        /*0008*/ 	.word	0x00000020


	//----- nvinfo : EIATTR_MIN_STACK_SIZE
	.align		4
.L_1:
        /*000c*/ 	.byte	0x04, 0x12
        /*000e*/ 	.short	(.L_3 - .L_2)
	.align		4
.L_2:
        /*0010*/ 	.word	index@(triton_poi_fused_convolution_div_max_pool2d_with_indices_relu_sub_31)
        /*0014*/ 	.word	0x00000000


	//----- nvinfo : EIATTR_FRAME_SIZE
	.align		4
.L_3:
        /*0018*/ 	.byte	0x04, 0x11
        /*001a*/ 	.short	(.L_5 - .L_4)
	.align		4
.L_4:
        /*001c*/ 	.word	index@(triton_poi_fused_convolution_div_max_pool2d_with_indices_relu_sub_31)
        /*0020*/ 	.word	0x00000000


	//----- nvinfo : EIATTR_MIN_STACK_SIZE
	.align		4
.L_5:
        /*0024*/ 	.byte	0x04, 0x12
        /*0026*/ 	.short	(.L_7 - .L_6)
	.align		4
.L_6:
        /*0028*/ 	.word	index@(triton_poi_fused_convolution_div_max_pool2d_with_indices_relu_sub_31)
        /*002c*/ 	.word	0x00000000
.L_7:


//--------------------- .nv.info.triton_poi_fused_convolution_div_max_pool2d_with_indices_relu_sub_31 --------------------------
	.section	.nv.info.triton_poi_fused_convolution_div_max_pool2d_with_indices_relu_sub_31,"",@"SHT_CUDA_INFO"
	.sectionflags	@""
	.align	4


	//----- nvinfo : EIATTR_CUDA_API_VERSION
	.align		4
        /*0000*/ 	.byte	0x04, 0x37
        /*0002*/ 	.short	(.L_9 - .L_8)
.L_8:
        /*0004*/ 	.word	0x0000007c


	//----- nvinfo : EIATTR_KPARAM_INFO
	.align		4
.L_9:
        /*0008*/ 	.byte	0x04, 0x17
        /*000a*/ 	.short	(.L_11 - .L_10)
.L_10:
        /*000c*/ 	.word	0x00000000
        /*0010*/ 	.short	0x0004
        /*0012*/ 	.short	0x001c
        /*0014*/ 	.byte	0x00, 0xf0, 0x11, 0x00


	//----- nvinfo : EIATTR_KPARAM_INFO
	.align		4
.L_11:
        /*0018*/ 	.byte	0x04, 0x17
        /*001a*/ 	.short	(.L_13 - .L_12)
.L_12:
        /*001c*/ 	.word	0x00000000
        /*0020*/ 	.short	0x0003
        /*0022*/ 	.short	0x0018
        /*0024*/ 	.byte	0x00, 0xf0, 0x11, 0x00


	//----- nvinfo : EIATTR_KPARAM_INFO
	.align		4
.L_13:
        /*0028*/ 	.byte	0x04, 0x17
        /*002a*/ 	.short	(.L_15 - .L_14)
.L_14:
        /*002c*/ 	.word	0x00000000
        /*0030*/ 	.short	0x0002
        /*0032*/ 	.short	0x0010
        /*0034*/ 	.byte	0x00, 0xf4, 0x21, 0x00


	//----- nvinfo : EIATTR_KPARAM_INFO
	.align		4
.L_15:
        /*0038*/ 	.byte	0x04, 0x17
        /*003a*/ 	.short	(.L_17 - .L_16)
.L_16:
        /*003c*/ 	.word	0x00000000
        /*0040*/ 	.short	0x0001
        /*0042*/ 	.short	0x0008
        /*0044*/ 	.byte	0x00, 0xf4, 0x21, 0x00


	//----- nvinfo : EIATTR_KPARAM_INFO
	.align		4
.L_17:
        /*0048*/ 	.byte	0x04, 0x17
        /*004a*/ 	.short	(.L_19 - .L_18)
.L_18:
        /*004c*/ 	.word	0x00000000
        /*0050*/ 	.short	0x0000
        /*0052*/ 	.short	0x0000
        /*0054*/ 	.byte	0x00, 0xf4, 0x21, 0x00


	//----- nvinfo : EIATTR_SPARSE_MMA_MASK
	.align		4
.L_19:
        /*0058*/ 	.byte	0x03, 0x50
        /*005a*/ 	.short	0x0000


	//----- nvinfo : EIATTR_MAXREG_COUNT
	.align		4
        /*005c*/ 	.byte	0x03, 0x1b
        /*005e*/ 	.short	0x00ff


	//----- nvinfo : EIATTR_EXIT_INSTR_OFFSETS
	.align		4
        /*0060*/ 	.byte	0x04, 0x1c
        /*0062*/ 	.short	(.L_21 - .L_20)


	//   ....[0]....
.L_20:
        /*0064*/ 	.word	0x000006d0


	//----- nvinfo : EIATTR_REQNTID
	.align		4
.L_21:
        /*0068*/ 	.byte	0x04, 0x10
        /*006a*/ 	.short	(.L_23 - .L_22)
.L_22:
        /*006c*/ 	.word	0x00000080
        /*0070*/ 	.word	0x00000001
        /*0074*/ 	.word	0x00000001


	//----- nvinfo : EIATTR_CBANK_PARAM_SIZE
	.align		4
.L_23:
        /*0078*/ 	.byte	0x03, 0x19
        /*007a*/ 	.short	0x0020


	//----- nvinfo : EIATTR_PARAM_CBANK
	.align		4
        /*007c*/ 	.byte	0x04, 0x0a
        /*007e*/ 	.short	(.L_25 - .L_24)
	.align		4
.L_24:
        /*0080*/ 	.word	index@(.nv.constant0.triton_poi_fused_convolution_div_max_pool2d_with_indices_relu_sub_31)
        /*0084*/ 	.short	0x0210
        /*0086*/ 	.short	0x0020


	//----- nvinfo : EIATTR_SW_WAR
	.align		4
.L_25:
        /*0088*/ 	.byte	0x04, 0x36
        /*008a*/ 	.short	(.L_27 - .L_26)
.L_26:
        /*008c*/ 	.word	0x00000008
.L_27:


//--------------------- .nv.callgraph             --------------------------
	.section	.nv.callgraph,"",@"SHT_CUDA_CALLGRAPH"
	.align	4
	.sectionentsize	8
	.align		4
        /*0000*/ 	.word	0x00000000
	.align		4
        /*0004*/ 	.word	0xffffffff
	.align		4
        /*0008*/ 	.word	0x00000000
	.align		4
        /*000c*/ 	.word	0xfffffffe
	.align		4
        /*0010*/ 	.word	0x00000000
	.align		4
        /*0014*/ 	.word	0xfffffffd
	.align		4
        /*0018*/ 	.word	0x00000000
	.align		4
        /*001c*/ 	.word	0xfffffffc


//--------------------- .text.triton_poi_fused_convolution_div_max_pool2d_with_indices_relu_sub_31 --------------------------
	.section	.text.triton_poi_fused_convolution_div_max_pool2d_with_indices_relu_sub_31,"ax",@progbits
	.sectionflags	@"SHF_BARRIERS=1"
	.align	128
        .global         triton_poi_fused_convolution_div_max_pool2d_with_indices_relu_sub_31
        .type           triton_poi_fused_convolution_div_max_pool2d_with_indices_relu_sub_31,@function
        .size           triton_poi_fused_convolution_div_max_pool2d_with_indices_relu_sub_31,(.L_x_1 - triton_poi_fused_convolution_div_max_pool2d_with_indices_relu_sub_31)
        .other          triton_poi_fused_convolution_div_max_pool2d_with_indices_relu_sub_31,@"STO_CUDA_ENTRY STV_DEFAULT"
triton_poi_fused_convolution_div_max_pool2d_with_indices_relu_sub_31:
.text.triton_poi_fused_convolution_div_max_pool2d_with_indices_relu_sub_31:
[----:B------:R-:W-:Y:S01]  /*0000*/  LDC R1, c[0x0][0x28] ;  /* 0x00000a00ff017b82 */ /* 0x000fe20000000800 */
[----:B------:R-:W1:Y:S07]  /*0010*/  S2R R2, SR_CTAID.Y ;  /* 0x0000000000027919 */ /* 0x000e6e0000002600 */
[----:B------:R-:W2:Y:S01]  /*0020*/  LDC.64 R4, c[0x0][0x210] ;  /* 0x00008400ff047b82 */ /* 0x000ea20000000a00 */
[----:B------:R-:W-:Y:S01]  /*0030*/  ULDC.64 UR6, c[0x0][0x208] ;  /* 0x0000820000067ab9 */ /* 0x000fe20000000a00 */
[----:B------:R-:W3:Y:S01]  /*0040*/  S2R R16, SR_TID.X ;  /* 0x0000000000107919 */ /* 0x000ee20000002100 */
[----:B------:R-:W4:Y:S05]  /*0050*/  S2R R8, SR_CTAID.X ;  /* 0x0000000000087919 */ /* 0x000f2a0000002500 */
[----:B------:R-:W5:Y:S01]  /*0060*/  LDC.64 R6, c[0x0][0x218] ;  /* 0x00008600ff067b82 */ /* 0x000f620000000a00 */
[----:B-1----:R-:W-:Y:S01]  /*0070*/  IMAD.SHL.U32 R0, R2, 0x20, RZ ;  /* 0x0000002002007824 */ /* 0x002fe200078e00ff */
[----:B------:R-:W-:Y:S01]  /*0080*/  SHF.R.S32.HI R9, RZ, 0x1a, R2 ;  /* 0x0000001aff097819 */ /* 0x000fe20000011402 */
[----:B---3--:R-:W-:-:S03]  /*0090*/  IMAD.SHL.U32 R3, R16, 0x4, RZ ;  /* 0x0000000410037824 */ /* 0x008fc600078e00ff */
[----:B------:R-:W-:Y:S02]  /*00a0*/  SGXT R9, R9, 0x1 ;  /* 0x000000010909781a */ /* 0x000fe40000000200 */
[----:B------:R-:W-:Y:S02]  /*00b0*/  SHF.R.U32.HI R17, RZ, 0x3, R16 ;  /* 0x00000003ff117819 */ /* 0x000fe40000011610 */
[----:B------:R-:W-:Y:S02]  /*00c0*/  LOP3.LUT R2, R0, 0x1c, R3, 0xf8, !PT ;  /* 0x0000001c00027812 */ /* 0x000fe400078ef803 */
[----:B------:R-:W-:Y:S02]  /*00d0*/  SGXT.U32 R17, R17, 0x4 ;  /* 0x000000041111781a */ /* 0x000fe40000000000 */
[----:B------:R-:W-:-:S04]  /*00e0*/  LEA.HI R9, R9, R2, RZ, 0x8 ;  /* 0x0000000209097211 */ /* 0x000fc800078f40ff */
[C---:B------:R-:W-:Y:S01]  /*00f0*/  LOP3.LUT R11, R9.reuse, 0xffffff00, RZ, 0xc0, !PT ;  /* 0xffffff00090b7812 */ /* 0x040fe200078ec0ff */
[----:B------:R-:W-:-:S04]  /*0100*/  IMAD.SHL.U32 R9, R9, 0x4000, RZ ;  /* 0x0000400009097824 */ /* 0x000fc800078e00ff */
[----:B------:R-:W-:Y:S02]  /*0110*/  IMAD.IADD R11, R2, 0x1, -R11 ;  /* 0x00000001020b7824 */ /* 0x000fe400078e0a0b */
[----:B----4-:R-:W-:Y:S01]  /*0120*/  IMAD.SHL.U32 R2, R8, 0x20, RZ ;  /* 0x0000002008027824 */ /* 0x010fe200078e00ff */
[----:B------:R-:W-:Y:S01]  /*0130*/  LOP3.LUT R8, R9, 0xffc00000, RZ, 0xc0, !PT ;  /* 0xffc0000009087812 */ /* 0x000fe200078ec0ff */
[----:B-----5:R-:W-:-:S03]  /*0140*/  IMAD.WIDE R6, R11, 0x4, R6 ;  /* 0x000000040b067825 */ /* 0x020fc600078e0206 */
[----:B------:R-:W-:Y:S01]  /*0150*/  LOP3.LUT R9, R2, 0x10, R17, 0xfe, !PT ;  /* 0x0000001002097812 */ /* 0x000fe200078efe11 */
[----:B------:R-:W-:Y:S01]  /*0160*/  IMAD.IADD R10, R11, 0x1, R8 ;  /* 0x000000010b0a7824 */ /* 0x000fe200078e0208 */
[----:B------:R-:W-:-:S03]  /*0170*/  LOP3.LUT R8, R2, R17, RZ, 0xfc, !PT ;  /* 0x0000001102087212 */ /* 0x000fc600078efcff */
[--C-:B------:R-:W-:Y:S02]  /*0180*/  IMAD R9, R9, 0x100, R10.reuse ;  /* 0x0000010009097824 */ /* 0x100fe400078e020a */
[----:B------:R-:W-:Y:S02]  /*0190*/  IMAD R13, R8, 0x100, R10 ;  /* 0x00000100080d7824 */ /* 0x000fe400078e020a */
[----:B--2---:R-:W-:-:S04]  /*01a0*/  IMAD.WIDE R8, R9, 0x4, R4 ;  /* 0x0000000409087825 */ /* 0x004fc800078e0204 */
[----:B------:R-:W-:Y:S02]  /*01b0*/  IMAD.WIDE R12, R13, 0x4, R4 ;  /* 0x000000040d0c7825 */ /* 0x000fe400078e0204 */
[----:B------:R-:W2:Y:S04]  /*01c0*/  LDG.E.EL.128 R4, desc[UR6][R6.64] ;  /* 0x0000000606047981 */ /* 0x000ea8000c2e1d00 */
[----:B------:R-:W2:Y:S04]  /*01d0*/  LDG.E.EL.128 R8, desc[UR6][R8.64] ;  /* 0x0000000608087981 */ /* 0x000ea8000c2e1d00 */
[----:B------:R-:W3:Y:S01]  /*01e0*/  LDG.E.EL.128 R12, desc[UR6][R12.64] ;  /* 0x000000060c0c7981 */ /* 0x000ee2000c2e1d00 */
[----:B------:R-:W1:Y:S01]  /*01f0*/  S2UR UR5, SR_CgaCtaId ;  /* 0x00000000000579c3 */ /* 0x000e620000008800 */
[----:B------:R-:W-:Y:S01]  /*0200*/  SHF.R.U32.HI R18, RZ, 0x1, R16 ;  /* 0x00000001ff127819 */ /* 0x000fe20000011610 */
[----:B------:R-:W-:Y:S01]  /*0210*/  IMAD.SHL.U32 R16, R16, 0x80, RZ ;  /* 0x0000008010107824 */ /* 0x000fe200078e00ff */
[----:B------:R-:W-:-:S02]  /*0220*/  UMOV UR4, 0x400 ;  /* 0x0000040000047882 */ /* 0x000fc40000000000 */
[----:B------:R-:W-:Y:S02]  /*0230*/  LOP3.LUT R23, R18, 0x3c, RZ, 0xc0, !PT ;  /* 0x0000003c12177812 */ /* 0x000fe400078ec0ff */
[----:B------:R-:W-:Y:S02]  /*0240*/  LOP3.LUT R18, R16, 0x380, RZ, 0xc0, !PT ;  /* 0x0000038010127812 */ /* 0x000fe400078ec0ff */
[----:B------:R-:W-:Y:S02]  /*0250*/  LOP3.LUT R16, R3, 0x1fc, RZ, 0xc0, !PT ;  /* 0x000001fc03107812 */ /* 0x000fe400078ec0ff */
[----:B------:R-:W-:Y:S02]  /*0260*/  LOP3.LUT R19, R18, 0x20, RZ, 0xfc, !PT ;  /* 0x0000002012137812 */ /* 0x000fe400078efcff */
[----:B------:R-:W-:Y:S02]  /*0270*/  LOP3.LUT R24, R16, 0x200, RZ, 0xfc, !PT ;  /* 0x0000020010187812 */ /* 0x000fe400078efcff */
[----:B------:R-:W-:-:S02]  /*0280*/  LOP3.LUT R22, R18, R17, RZ, 0xfc, !PT ;  /* 0x0000001112167212 */ /* 0x000fc400078efcff */
[----:B------:R-:W-:Y:S02]  /*0290*/  LOP3.LUT R20, R18, 0x40, RZ, 0xfc, !PT ;  /* 0x0000004012147812 */ /* 0x000fe400078efcff */
[----:B------:R-:W-:Y:S02]  /*02a0*/  SHF.R.U32.HI R24, RZ, 0x3, R24 ;  /* 0x00000003ff187819 */ /* 0x000fe40000011618 */
[----:B------:R-:W-:Y:S02]  /*02b0*/  LOP3.LUT R3, R2, 0x1c, R3, 0xf8, !PT ;  /* 0x0000001c02037812 */ /* 0x000fe400078ef803 */
[----:B------:R-:W-:Y:S01]  /*02c0*/  LOP3.LUT R24, R24, 0x7c, RZ, 0xc0, !PT ;  /* 0x0000007c18187812 */ /* 0x000fe200078ec0ff */
[----:B-1----:R-:W-:Y:S01]  /*02d0*/  UPRMT UR4, UR5, 0x654, UR4 ;  /* 0x0000065405047896 */ /* 0x002fe20008000004 */
[----:B------:R-:W-:Y:S02]  /*02e0*/  LOP3.LUT R2, R0, R17, RZ, 0xfc, !PT ;  /* 0x0000001100027212 */ /* 0x000fe400078efcff */
[----:B------:R-:W-:-:S03]  /*02f0*/  LOP3.LUT R0, R0, 0x10, R17, 0xfe, !PT ;  /* 0x0000001000007812 */ /* 0x000fc600078efe11 */
[C---:B------:R-:W-:Y:S01]  /*0300*/  LEA.HI R21, R18.reuse, UR4, RZ, 0x1d ;  /* 0x0000000412157c11 */ /* 0x040fe2000f8fe8ff */
[----:B------:R-:W-:Y:S01]  /*0310*/  VIADD R23, R23, UR4 ;  /* 0x0000000417177c36 */ /* 0x000fe20008000000 */
[----:B------:R-:W-:Y:S01]  /*0320*/  LOP3.LUT R18, R18, 0x60, RZ, 0xfc, !PT ;  /* 0x0000006012127812 */ /* 0x000fe200078efcff */
[----:B------:R-:W-:Y:S01]  /*0330*/  VIADD R29, R24, UR4 ;  /* 0x00000004181d7c36 */ /* 0x000fe20008000000 */
[----:B------:R-:W-:Y:S01]  /*0340*/  LEA.HI R19, R19, UR4, RZ, 0x1d ;  /* 0x0000000413137c11 */ /* 0x000fe2000f8fe8ff */
[----:B------:R-:W-:Y:S01]  /*0350*/  IMAD R21, R22, 0x4, R21 ;  /* 0x0000000416157824 */ /* 0x000fe200078e0215 */
[----:B------:R-:W-:Y:S01]  /*0360*/  LEA.HI R25, R20, UR4, RZ, 0x1d ;  /* 0x0000000414197c11 */ /* 0x000fe2000f8fe8ff */
[----:B------:R-:W-:Y:S01]  /*0370*/  IMAD R17, R0, 0x4000, R3 ;  /* 0x0000400000117824 */ /* 0x000fe200078e0203 */
[----:B------:R-:W-:Y:S01]  /*0380*/  LEA.HI R27, R18, UR4, RZ, 0x1d ;  /* 0x00000004121b7c11 */ /* 0x000fe2000f8fe8ff */
[C---:B------:R-:W-:Y:S02]  /*0390*/  IMAD R20, R22.reuse, 0x4, R19 ;  /* 0x0000000416147824 */ /* 0x040fe400078e0213 */
[----:B------:R-:W-:-:S02]  /*03a0*/  IMAD R19, R22, 0x4, R25 ;  /* 0x0000000416137824 */ /* 0x000fc400078e0219 */
[----:B------:R-:W-:Y:S02]  /*03b0*/  IMAD R22, R22, 0x4, R27 ;  /* 0x0000000416167824 */ /* 0x000fe400078e021b */
[C---:B------:R-:W-:Y:S02]  /*03c0*/  IMAD R18, R16.reuse, 0x4, R23 ;  /* 0x0000000410127824 */ /* 0x040fe400078e0217 */
[----:B------:R-:W-:Y:S01]  /*03d0*/  IMAD R16, R16, 0x4, R29 ;  /* 0x0000000410107824 */ /* 0x000fe200078e021d */
[----:B--2---:R-:W-:Y:S01]  /*03e0*/  FSETP.GEU.AND P0, PT, R4, -R8, PT ;  /* 0x800000080400720b */ /* 0x004fe20003f0e000 */
[----:B------:R-:W-:Y:S01]  /*03f0*/  FADD R8, R8, R4 ;  /* 0x0000000408087221 */ /* 0x000fe20000000000 */
[----:B------:R-:W-:Y:S01]  /*0400*/  FSETP.GEU.AND P2, PT, R6, -R10, PT ;  /* 0x8000000a0600720b */ /* 0x000fe20003f4e000 */
[----:B------:R-:W-:Y:S01]  /*0410*/  FADD R10, R10, R6 ;  /* 0x000000060a0a7221 */ /* 0x000fe20000000000 */
[----:B---3--:R-:W-:Y:S01]  /*0420*/  FSETP.GEU.AND P6, PT, R4, -R12, PT ;  /* 0x8000000c0400720b */ /* 0x008fe20003fce000 */
[----:B------:R-:W-:Y:S01]  /*0430*/  FADD R4, R12, R4 ;  /* 0x000000040c047221 */ /* 0x000fe20000000000 */
[----:B------:R-:W-:Y:S01]  /*0440*/  FSETP.GEU.AND P4, PT, R6, -R14, PT ;  /* 0x8000000e0600720b */ /* 0x000fe20003f8e000 */
[----:B------:R-:W-:Y:S01]  /*0450*/  FADD R6, R14, R6 ;  /* 0x000000060e067221 */ /* 0x000fe20000000000 */
[----:B------:R-:W-:Y:S01]  /*0460*/  FSETP.GEU.AND P1, PT, R5, -R9, PT ;  /* 0x800000090500720b */ /* 0x000fe20003f2e000 */
[--C-:B------:R-:W-:Y:S01]  /*0470*/  FADD R9, R9, R5.reuse ;  /* 0x0000000509097221 */ /* 0x100fe20000000000 */
[----:B------:R-:W-:Y:S01]  /*0480*/  FSETP.GEU.AND P5, PT, R5, -R13, PT ;  /* 0x8000000d0500720b */ /* 0x000fe20003fae000 */
[----:B------:R-:W-:Y:S01]  /*0490*/  FADD R5, R13, R5 ;  /* 0x000000050d057221 */ /* 0x000fe20000000000 */
[----:B------:R-:W-:Y:S01]  /*04a0*/  FSEL R12, R4, RZ, P6 ;  /* 0x000000ff040c7208 */ /* 0x000fe20003000000 */
[----:B------:R-:W-:Y:S01]  /*04b0*/  FADD R4, R15, R7 ;  /* 0x000000070f047221 */ /* 0x000fe20000000000 */
[----:B------:R-:W-:-:S02]  /*04c0*/  FSEL R6, R6, RZ, P4 ;  /* 0x000000ff06067208 */ /* 0x000fc40002000000 */
[C---:B------:R-:W-:Y:S01]  /*04d0*/  FSETP.GEU.AND P4, PT, R7.reuse, -R15, PT ;  /* 0x8000000f0700720b */ /* 0x040fe20003f8e000 */
[----:B------:R-:W-:Y:S01]  /*04e0*/  STS [R21], R12 ;  /* 0x0000000c15007388 */ /* 0x000fe20000000800 */
[----:B------:R-:W-:Y:S01]  /*04f0*/  FSETP.GEU.AND P3, PT, R7, -R11, PT ;  /* 0x8000000b0700720b */ /* 0x000fe20003f6e000 */
[----:B------:R-:W-:Y:S01]  /*0500*/  FADD R11, R11, R7 ;  /* 0x000000070b0b7221 */ /* 0x000fe20000000000 */
[----:B------:R-:W-:Y:S02]  /*0510*/  FSEL R5, R5, RZ, P5 ;  /* 0x000000ff05057208 */ /* 0x000fe40002800000 */
[----:B------:R-:W-:Y:S02]  /*0520*/  FSEL R13, R4, RZ, P4 ;  /* 0x000000ff040d7208 */ /* 0x000fe40002000000 */
[----:B------:R-:W-:Y:S01]  /*0530*/  FSEL R14, R8, RZ, P0 ;  /* 0x000000ff080e7208 */ /* 0x000fe20000000000 */
[----:B------:R-:W-:Y:S01]  /*0540*/  STS [R20+0x80], R5 ;  /* 0x0000800514007388 */ /* 0x000fe20000000800 */
[----:B------:R-:W-:-:S02]  /*0550*/  FSEL R15, R9, RZ, P1 ;  /* 0x000000ff090f7208 */ /* 0x000fc40000800000 */
[----:B------:R-:W-:Y:S01]  /*0560*/  FSEL R24, R10, RZ, P2 ;  /* 0x000000ff0a187208 */ /* 0x000fe20001000000 */
[----:B------:R-:W-:Y:S01]  /*0570*/  STS [R19+0x100], R6 ;  /* 0x0001000613007388 */ /* 0x000fe20000000800 */
[----:B------:R-:W-:-:S03]  /*0580*/  FSEL R23, R11, RZ, P3 ;  /* 0x000000ff0b177208 */ /* 0x000fc60001800000 */
[----:B------:R1:W-:Y:S04]  /*0590*/  STS [R22+0x180], R13 ;  /* 0x0001800d16007388 */ /* 0x0003e80000000800 */
[----:B------:R-:W-:Y:S04]  /*05a0*/  STS [R21+0x40], R14 ;  /* 0x0000400e15007388 */ /* 0x000fe80000000800 */
[----:B------:R2:W-:Y:S01]  /*05b0*/  STS [R20+0xc0], R15 ;  /* 0x0000c00f14007388 */ /* 0x0005e20000000800 */
[----:B-1----:R-:W1:Y:S03]  /*05c0*/  LDC.64 R12, c[0x0][0x220] ;  /* 0x00008800ff0c7b82 */ /* 0x002e660000000a00 */
[----:B------:R-:W-:Y:S04]  /*05d0*/  STS [R19+0x140], R24 ;  /* 0x0001401813007388 */ /* 0x000fe80000000800 */
[----:B------:R-:W-:Y:S01]  /*05e0*/  STS [R22+0x1c0], R23 ;  /* 0x0001c01716007388 */ /* 0x000fe20000000800 */
[----:B--2---:R-:W-:Y:S01]  /*05f0*/  IMAD R15, R2, 0x4000, R3 ;  /* 0x00004000020f7824 */ /* 0x004fe200078e0203 */
[----:B------:R-:W-:Y:S03]  /*0600*/  BAR.SYNC.DEFER_BLOCKING 0x0 ;  /* 0x0000000000007b1d */ /* 0x000fe60000010000 */
[----:B-1----:R-:W-:-:S04]  /*0610*/  IMAD.WIDE R2, R15, 0x4, R12 ;  /* 0x000000040f027825 */ /* 0x002fc800078e020c */
[----:B------:R-:W-:Y:S01]  /*0620*/  IMAD.WIDE R12, R17, 0x4, R12 ;  /* 0x00000004110c7825 */ /* 0x000fe200078e020c */
[----:B------:R-:W-:Y:S04]  /*0630*/  LDS R4, [R18] ;  /* 0x0000000012047984 */ /* 0x000fe80000000800 */
[----:B------:R-:W-:Y:S04]  /*0640*/  LDS R5, [R18+0x4] ;  /* 0x0000040012057984 */ /* 0x000fe80000000800 */
[----:B------:R-:W-:Y:S04]  /*0650*/  LDS R6, [R18+0x8] ;  /* 0x0000080012067984 */ /* 0x000fe80000000800 */
[----:B------:R-:W1:Y:S04]  /*0660*/  LDS R7, [R18+0xc] ;  /* 0x00000c0012077984 */ /* 0x000e680000000800 */
[----:B------:R-:W-:Y:S04]  /*0670*/  LDS R8, [R16+0x800] ;  /* 0x0008000010087984 */ /* 0x000fe80000000800 */
[----:B------:R-:W-:Y:S04]  /*0680*/  LDS R9, [R16+0x804] ;  /* 0x0008040010097984 */ /* 0x000fe80000000800 */
[----:B------:R-:W-:Y:S04]  /*0690*/  LDS R10, [R16+0x808] ;  /* 0x00080800100a7984 */ /* 0x000fe80000000800 */
[----:B------:R-:W2:Y:S04]  /*06a0*/  LDS R11, [R16+0x80c] ;  /* 0x00080c00100b7984 */ /* 0x000ea80000000800 */
[----:B-1----:R-:W-:Y:S04]  /*06b0*/  STG.E.128 desc[UR6][R2.64], R4 ;  /* 0x0000000402007986 */ /* 0x002fe8000c101d06 */
[----:B--2---:R-:W-:Y:S01]  /*06c0*/  STG.E.128 desc[UR6][R12.64], R8 ;  /* 0x000000080c007986 */ /* 0x004fe2000c101d06 */
[----:B------:R-:W-:Y:S05]  /*06d0*/  EXIT ;  /* 0x000000000000794d */ /* 0x000fea0003800000 */
.L_x_0:
[----:B------:R-:W-:-:S00]  /*06e0*/  BRA `(.L_x_0) ;  /* 0xfffffffc00fc7947 */ /* 0x000fc0000383ffff */
[----:B------:R-:W-:-:S00]  /*06f0*/  NOP ;  /* 0x0000000000007918 */ /* 0x000fc00000000000 */
        /* <DEDUP_REMOVED lines=8> */
.L_x_1:


//--------------------- .nv.shared.triton_poi_fused_convolution_div_max_pool2d_with_indices_relu_sub_31 --------------------------
	.section	.nv.shared.triton_poi_fused_convolution_div_max_pool2d_with_indices_relu_sub_31,"aw",@nobits
	.sectionflags	@""
	.align	16
	.zero		1024


//--------------------- .nv.constant0.triton_poi_fused_convolution_div_max_pool2d_with_indices_relu_sub_31 --------------------------
	.section	.nv.constant0.triton_poi_fused_convolution_div_max_pool2d_with_indices_relu_sub_31,"a",@progbits
	.sectionflags	@""
	.align	4
.nv.constant0.triton_poi_fused_convolution_div_max_pool2d_with_indices_relu_sub_31:
	.zero		560
